//
// Generated by NVIDIA NVVM Compiler
//
// Compiler Build ID: CL-36424714
// Cuda compilation tools, release 13.0, V13.0.88
// Based on NVVM 20.0.0
//

.version 9.0
.target sm_100
.address_size 64

	// .globl	_Z7multAddPfS_

.visible .entry _Z7multAddPfS_(
	.param .u64 .ptr .align 1 _Z7multAddPfS__param_0,
	.param .u64 .ptr .align 1 _Z7multAddPfS__param_1
)
{
	.reg .b32 	%r<8>;
	.reg .b32 	%f<3>;
	.reg .b64 	%rd<8>;

	ld.param.u64 	%rd1, [_Z7multAddPfS__param_0];
	ld.param.u64 	%rd2, [_Z7multAddPfS__param_1];
	cvta.to.global.u64 	%rd3, %rd2;
	cvta.to.global.u64 	%rd4, %rd1;
	mov.u32 	%r1, %ctaid.x;
	mov.u32 	%r2, %ntid.x;
	mov.u32 	%r3, %tid.x;
	mad.lo.s32 	%r4, %r1, %r2, %r3;
	mul.wide.s32 	%rd5, %r4, 4;
	add.s64 	%rd6, %rd4, %rd5;
	ld.global.f32 	%f1, [%rd6];
	cvt.rzi.s32.f32 	%r5, %f1;
	shl.b32 	%r6, %r5, 1;
	or.b32  	%r7, %r6, 1;
	cvt.rn.f32.s32 	%f2, %r7;
	add.s64 	%rd7, %rd3, %rd5;
	st.global.f32 	[%rd7], %f2;
	ret;

}


// ===== COMPILED SASS (sm_100) =====

	.target	sm_100

	.elftype	@"ET_EXEC"


//--------------------- .note.nv.tkinfo           --------------------------
	.section	.note.nv.tkinfo,"",@"SHT_NOTE"
	.sectionflags	@"SHF_NOTE_NV_TKINFO"
	.tkinfo
        /*0018*/ 	.word	0x00000002
        /*0030*/ 	.string	""
        /*0030*/ 	.string	"ptxas"
        /*0030*/ 	.string	"Cuda compilation tools, release 13.0, V13.0.88"
        /*0030*/ 	.string	"Build cuda_13.0.r13.0/compiler.36424714_0"
        /*0030*/ 	.string	"-arch sm_100 -m 64 "



//--------------------- .note.nv.cuinfo           --------------------------
	.section	.note.nv.cuinfo,"",@"SHT_NOTE"
	.sectionflags	@"SHF_NOTE_NV_CUINFO"
        /*0018*/ 	.short	0x0002
        /*001a*/ 	.short	0x0064
        /*001c*/ 	.short	0x0082
	.zero		2


//--------------------- .nv.info                  --------------------------
	.section	.nv.info,"",@"SHT_CUDA_INFO"
	.align	4


	//----- nvinfo : EIATTR_REGCOUNT
	.align		4
        /*0000*/ 	.byte	0x04, 0x2f
        /*0002*/ 	.short	(.L_1 - .L_0)
	.align		4
.L_0:
        /*0004*/ 	.word	index@(_Z7multAddPfS_)
        /*0008*/ 	.word	0x0000000a


	//----- nvinfo : EIATTR_FRAME_SIZE
	.align		4
.L_1:
        /*000c*/ 	.byte	0x04, 0x11
        /*000e*/ 	.short	(.L_3 - .L_2)
	.align		4
.L_2:
        /*0010*/ 	.word	index@(_Z7multAddPfS_)
        /*0014*/ 	.word	0x00000000


	//----- nvinfo : EIATTR_MIN_STACK_SIZE
	.align		4
.L_3:
        /*0018*/ 	.byte	0x04, 0x12
        /*001a*/ 	.short	(.L_5 - .L_4)
	.align		4
.L_4:
        /*001c*/ 	.word	index@(_Z7multAddPfS_)
        /*0020*/ 	.word	0x00000000
.L_5:


//--------------------- .nv.compat                --------------------------
	.section	.nv.compat,"",@"SHT_CUDA_COMPAT_INFO"
	.align	4
        /*0000*/ 	.byte	0x02, 0x09, 0x00, 0x00, 0x02, 0x02, 0x01, 0x00, 0x02, 0x05, 0x05, 0x00, 0x03, 0x07, 0x01, 0x01
        /*0010*/ 	.byte	0x02, 0x03, 0x00, 0x00, 0x02, 0x06, 0x01, 0x00, 0x04, 0x0b, 0x08, 0x00, 0x09, 0x00, 0x00, 0x00
        /*0020*/ 	.byte	0x00, 0x00, 0x00, 0x00


//--------------------- .nv.info._Z7multAddPfS_   --------------------------
	.section	.nv.info._Z7multAddPfS_,"",@"SHT_CUDA_INFO"
	.sectionflags	@""
	.align	4


	//----- nvinfo : EIATTR_CUDA_API_VERSION
	.align		4
        /*0000*/ 	.byte	0x04, 0x37
        /*0002*/ 	.short	(.L_7 - .L_6)
.L_6:
        /*0004*/ 	.word	0x00000082


	//----- nvinfo : EIATTR_KPARAM_INFO
	.align		4
.L_7:
        /*0008*/ 	.byte	0x04, 0x17
        /*000a*/ 	.short	(.L_9 - .L_8)
.L_8:
        /*000c*/ 	.word	0x00000000
        /*0010*/ 	.short	0x0001
        /*0012*/ 	.short	0x0008
        /*0014*/ 	.byte	0x00, 0xf5, 0x21, 0x00


	//----- nvinfo : EIATTR_KPARAM_INFO
	.align		4
.L_9:
        /*0018*/ 	.byte	0x04, 0x17
        /*001a*/ 	.short	(.L_11 - .L_10)
.L_10:
        /*001c*/ 	.word	0x00000000
        /*0020*/ 	.short	0x0000
        /*0022*/ 	.short	0x0000
        /*0024*/ 	.byte	0x00, 0xf5, 0x21, 0x00


	//----- nvinfo : EIATTR_SPARSE_MMA_MASK
	.align		4
.L_11:
        /*0028*/ 	.byte	0x03, 0x50
        /*002a*/ 	.short	0x0000


	//----- nvinfo : EIATTR_MAXREG_COUNT
	.align		4
        /*002c*/ 	.byte	0x03, 0x1b
        /*002e*/ 	.short	0x00ff


	//----- nvinfo : EIATTR_MERCURY_ISA_VERSION
	.align		4
        /*0030*/ 	.byte	0x03, 0x5f
        /*0032*/ 	.short	0x0101


	//----- nvinfo : EIATTR_VRC_CTA_INIT_COUNT
	.align		4
        /*0034*/ 	.byte	0x02, 0x4a
	.zero		1
	.zero		1


	//----- nvinfo : EIATTR_EXIT_INSTR_OFFSETS
	.align		4
        /*0038*/ 	.byte	0x04, 0x1c
        /*003a*/ 	.short	(.L_13 - .L_12)


	//   ....[0]....
.L_12:
        /*003c*/ 	.word	0x000000f0


	//----- nvinfo : EIATTR_CBANK_PARAM_SIZE
	.align		4
.L_13:
        /*0040*/ 	.byte	0x03, 0x19
        /*0042*/ 	.short	0x0010


	//----- nvinfo : EIATTR_PARAM_CBANK
	.align		4
        /*0044*/ 	.byte	0x04, 0x0a
        /*0046*/ 	.short	(.L_15 - .L_14)
	.align		4
.L_14:
        /*0048*/ 	.word	index@(.nv.constant0._Z7multAddPfS_)
        /*004c*/ 	.short	0x0380
        /*004e*/ 	.short	0x0010


	//----- nvinfo : EIATTR_SW_WAR
	.align		4
.L_15:
        /*0050*/ 	.byte	0x04, 0x36
        /*0052*/ 	.short	(.L_17 - .L_16)
.L_16:
        /*0054*/ 	.word	0x00000008
.L_17:


//--------------------- .nv.callgraph             --------------------------
	.section	.nv.callgraph,"",@"SHT_CUDA_CALLGRAPH"
	.align	4
	.sectionentsize	8
	.align		4
        /*0000*/ 	.word	0x00000000
	.align		4
        /*0004*/ 	.word	0xffffffff
	.align		4
        /*0008*/ 	.word	0x00000000
	.align		4
        /*000c*/ 	.word	0xfffffffe
	.align		4
        /*0010*/ 	.word	0x00000000
	.align		4
        /*0014*/ 	.word	0xfffffffd
	.align		4
        /*0018*/ 	.word	0x00000000
	.align		4
        /*001c*/ 	.word	0xfffffffc


//--------------------- .text._Z7multAddPfS_      --------------------------
	.section	.text._Z7multAddPfS_,"ax",@progbits
	.align	128
        .global         _Z7multAddPfS_
        .type           _Z7multAddPfS_,@function
        .size           _Z7multAddPfS_,(.L_x_1 - _Z7multAddPfS_)
        .other          _Z7multAddPfS_,@"STO_CUDA_ENTRY STV_DEFAULT"
_Z7multAddPfS_:
.text._Z7multAddPfS_:
[----:B------:R-:W-:Y:S01]  /*0000*/  LDC R1, c[0x0][0x37c] ;  /* 0x0000df00ff017b82 */ /* 0x000fe20000000800 */
[----:B------:R-:W0:Y:S07]  /*0010*/  S2R R0, SR_TID.X ;  /* 0x0000000000007919 */ /* 0x000e2e0000002100 */
[----:B------:R-:W0:Y:S01]  /*0020*/  S2UR UR6, SR_CTAID.X ;  /* 0x00000000000679c3 */ /* 0x000e220000002500 */
[----:B------:R-:W1:Y:S07]  /*0030*/  LDCU.64 UR4, c[0x0][0x358] ;  /* 0x00006b00ff0477ac */ /* 0x000e6e0008000a00 */
[----:B------:R-:W0:Y:S08]  /*0040*/  LDC R7, c[0x0][0x360] ;  /* 0x0000d800ff077b82 */ /* 0x000e300000000800 */
[----:B------:R-:W2:Y:S08]  /*0050*/  LDC.64 R2, c[0x0][0x380] ;  /* 0x0000e000ff027b82 */ /* 0x000eb00000000a00 */
[----:B------:R-:W3:Y:S01]  /*0060*/  LDC.64 R4, c[0x0][0x388] ;  /* 0x0000e200ff047b82 */ /* 0x000ee20000000a00 */
[----:B0-----:R-:W-:-:S04]  /*0070*/  IMAD R7, R7, UR6, R0 ;  /* 0x0000000607077c24 */ /* 0x001fc8000f8e0200 */
[----:B--2---:R-:W-:-:S06]  /*0080*/  IMAD.WIDE R2, R7, 0x4, R2 ;  /* 0x0000000407027825 */ /* 0x004fcc00078e0202 */
[----:B-1----:R-:W2:Y:S01]  /*0090*/  LDG.E R2, desc[UR4][R2.64] ;  /* 0x0000000402027981 */ /* 0x002ea2000c1e1900 */
[----:B---3--:R-:W-:Y:S01]  /*00a0*/  IMAD.WIDE R4, R7, 0x4, R4 ;  /* 0x0000000407047825 */ /* 0x008fe200078e0204 */
[----:B--2---:R-:W0:Y:S02]  /*00b0*/  F2I.TRUNC.NTZ R0, R2 ;  /* 0x0000000200007305 */ /* 0x004e24000020f100 */
[----:B0-----:R-:W-:-:S04]  /*00c0*/  LEA R0, R0, 0x1, 0x1 ;  /* 0x0000000100007811 */ /* 0x001fc800078e08ff */
[----:B------:R-:W-:-:S05]  /*00d0*/  I2FP.F32.S32 R7, R0 ;  /* 0x0000000000077245 */ /* 0x000fca0000201400 */
[----:B------:R-:W-:Y:S01]  /*00e0*/  STG.E desc[UR4][R4.64], R7 ;  /* 0x0000000704007986 */ /* 0x000fe2000c101904 */
[----:B------:R-:W-:Y:S05]  /*00f0*/  EXIT ;  /* 0x000000000000794d */ /* 0x000fea0003800000 */
.L_x_0:
[----:B------:R-:W-:-:S00]  /*0100*/  BRA `(.L_x_0) ;  /* 0xfffffffc00fc7947 */ /* 0x000fc0000383ffff */
[----:B------:R-:W-:-:S00]  /*0110*/  NOP ;  /* 0x0000000000007918 */ /* 0x000fc00000000000 */
        /* <DEDUP_REMOVED lines=14> */
.L_x_1:


//--------------------- .nv.shared.reserved.0     --------------------------
	.section	.nv.shared.reserved.0,"aw",@nobits
	.weak		__nv_reservedSMEM_offset_0_alias
	.size		__nv_reservedSMEM_offset_0_alias, 0, 64
	.other		__nv_reservedSMEM_offset_0_alias,@"STO_CUDA_RESERVED_SHARED STV_DEFAULT"
__nv_reservedSMEM_offset_0_alias:
	.zero		0
	.zero		64


//--------------------- .nv.constant0._Z7multAddPfS_ --------------------------
	.section	.nv.constant0._Z7multAddPfS_,"a",@progbits
	.sectionflags	@""
	.align	4
.nv.constant0._Z7multAddPfS_:
	.zero		912


//--------------------- SYMBOLS --------------------------

	.type		.nv.reservedSmem.offset0,@object
	.size		.nv.reservedSmem.offset0,0x4
